	.headerflags	@"EF_CUDA_TEXMODE_UNIFIED EF_CUDA_64BIT_ADDRESS EF_CUDA_ACCELERATORS EF_CUDA_SM90 EF_CUDA_VIRTUAL_SM(EF_CUDA_SM90)"
	.elftype	@"ET_EXEC"


//--------------------- .nv.info                  --------------------------
	.section	.nv.info,"",@"SHT_CUDA_INFO"
	.align	4


	//----- nvinfo : EIATTR_REGCOUNT
	.align		4
        /*0000*/ 	.byte	0x04, 0x2f
        /*0002*/ 	.short	(.L_3 - .L_2)
	.align		4
.L_2:
        /*0004*/ 	.word	index@(triton_poi_fused__native_batch_norm_legit_no_training_relu_20)
        /*0008*/ 	.word	0x00000020


	//----- nvinfo : EIATTR_MIN_STACK_SIZE
	.align		4
.L_3:
        /*000c*/ 	.byte	0x04, 0x12
        /*000e*/ 	.short	(.L_5 - .L_4)
	.align		4
.L_4:
        /*0010*/ 	.word	index@(triton_poi_fused__native_batch_norm_legit_no_training_relu_20)
        /*0014*/ 	.word	0x00000000


	//----- nvinfo : EIATTR_FRAME_SIZE
	.align		4
.L_5:
        /*0018*/ 	.byte	0x04, 0x11
        /*001a*/ 	.short	(.L_7 - .L_6)
	.align		4
.L_6:
        /*001c*/ 	.word	index@(triton_poi_fused__native_batch_norm_legit_no_training_relu_20)
        /*0020*/ 	.word	0x00000000


	//----- nvinfo : EIATTR_MIN_STACK_SIZE
	.align		4
.L_7:
        /*0024*/ 	.byte	0x04, 0x12
        /*0026*/ 	.short	(.L_9 - .L_8)
	.align		4
.L_8:
        /*0028*/ 	.word	index@(triton_poi_fused__native_batch_norm_legit_no_training_relu_20)
        /*002c*/ 	.word	0x00000000
.L_9:


//--------------------- .nv.info.triton_poi_fused__native_batch_norm_legit_no_training_relu_20 --------------------------
	.section	.nv.info.triton_poi_fused__native_batch_norm_legit_no_training_relu_20,"",@"SHT_CUDA_INFO"
	.sectionflags	@""
	.align	4


	//----- nvinfo : EIATTR_CUDA_API_VERSION
	.align		4
        /*0000*/ 	.byte	0x04, 0x37
        /*0002*/ 	.short	(.L_11 - .L_10)
.L_10:
        /*0004*/ 	.word	0x0000007c


	//----- nvinfo : EIATTR_KPARAM_INFO
	.align		4
.L_11:
        /*0008*/ 	.byte	0x04, 0x17
        /*000a*/ 	.short	(.L_13 - .L_12)
.L_12:
        /*000c*/ 	.word	0x00000000
        /*0010*/ 	.short	0x0006
        /*0012*/ 	.short	0x0030
        /*0014*/ 	.byte	0x00, 0xf0, 0x11, 0x00


	//----- nvinfo : EIATTR_KPARAM_INFO
	.align		4
.L_13:
        /*0018*/ 	.byte	0x04, 0x17
        /*001a*/ 	.short	(.L_15 - .L_14)
.L_14:
        /*001c*/ 	.word	0x00000000
        /*0020*/ 	.short	0x0005
        /*0022*/ 	.short	0x0028
        /*0024*/ 	.byte	0x00, 0xf4, 0x21, 0x00


	//----- nvinfo : EIATTR_KPARAM_INFO
	.align		4
.L_15:
        /*0028*/ 	.byte	0x04, 0x17
        /*002a*/ 	.short	(.L_17 - .L_16)
.L_16:
        /*002c*/ 	.word	0x00000000
        /*0030*/ 	.short	0x0004
        /*0032*/ 	.short	0x0020
        /*0034*/ 	.byte	0x00, 0xf4, 0x21, 0x00


	//----- nvinfo : EIATTR_KPARAM_INFO
	.align		4
.L_17:
        /*0038*/ 	.byte	0x04, 0x17
        /*003a*/ 	.short	(.L_19 - .L_18)
.L_18:
        /*003c*/ 	.word	0x00000000
        /*0040*/ 	.short	0x0003
        /*0042*/ 	.short	0x0018
        /*0044*/ 	.byte	0x00, 0xf4, 0x21, 0x00


	//----- nvinfo : EIATTR_KPARAM_INFO
	.align		4
.L_19:
        /*0048*/ 	.byte	0x04, 0x17
        /*004a*/ 	.short	(.L_21 - .L_20)
.L_20:
        /*004c*/ 	.word	0x00000000
        /*0050*/ 	.short	0x0002
        /*0052*/ 	.short	0x0010
        /*0054*/ 	.byte	0x00, 0xf4, 0x21, 0x00


	//----- nvinfo : EIATTR_KPARAM_INFO
	.align		4
.L_21:
        /*0058*/ 	.byte	0x04, 0x17
        /*005a*/ 	.short	(.L_23 - .L_22)
.L_22:
        /*005c*/ 	.word	0x00000000
        /*0060*/ 	.short	0x0001
        /*0062*/ 	.short	0x0008
        /*0064*/ 	.byte	0x00, 0xf4, 0x21, 0x00


	//----- nvinfo : EIATTR_KPARAM_INFO
	.align		4
.L_23:
        /*0068*/ 	.byte	0x04, 0x17
        /*006a*/ 	.short	(.L_25 - .L_24)
.L_24:
        /*006c*/ 	.word	0x00000000
        /*0070*/ 	.short	0x0000
        /*0072*/ 	.short	0x0000
        /*0074*/ 	.byte	0x00, 0xf4, 0x21, 0x00


	//----- nvinfo : EIATTR_SPARSE_MMA_MASK
	.align		4
.L_25:
        /*0078*/ 	.byte	0x03, 0x50
        /*007a*/ 	.short	0x0000


	//----- nvinfo : EIATTR_MAXREG_COUNT
	.align		4
        /*007c*/ 	.byte	0x03, 0x1b
        /*007e*/ 	.short	0x00ff


	//----- nvinfo : EIATTR_EXIT_INSTR_OFFSETS
	.align		4
        /*0080*/ 	.byte	0x04, 0x1c
        /*0082*/ 	.short	(.L_27 - .L_26)


	//   ....[0]....
.L_26:
        /*0084*/ 	.word	0x00000710


	//----- nvinfo : EIATTR_REQNTID
	.align		4
.L_27:
        /*0088*/ 	.byte	0x04, 0x10
        /*008a*/ 	.short	(.L_29 - .L_28)
.L_28:
        /*008c*/ 	.word	0x00000080
        /*0090*/ 	.word	0x00000001
        /*0094*/ 	.word	0x00000001


	//----- nvinfo : EIATTR_CBANK_PARAM_SIZE
	.align		4
.L_29:
        /*0098*/ 	.byte	0x03, 0x19
        /*009a*/ 	.short	0x0034


	//----- nvinfo : EIATTR_PARAM_CBANK
	.align		4
        /*009c*/ 	.byte	0x04, 0x0a
        /*009e*/ 	.short	(.L_31 - .L_30)
	.align		4
.L_30:
        /*00a0*/ 	.word	index@(.nv.constant0.triton_poi_fused__native_batch_norm_legit_no_training_relu_20)
        /*00a4*/ 	.short	0x0210
        /*00a6*/ 	.short	0x0034


	//----- nvinfo : EIATTR_SW_WAR
	.align		4
.L_31:
        /*00a8*/ 	.byte	0x04, 0x36
        /*00aa*/ 	.short	(.L_33 - .L_32)
.L_32:
        /*00ac*/ 	.word	0x00000008
.L_33:


//--------------------- .nv.callgraph             --------------------------
	.section	.nv.callgraph,"",@"SHT_CUDA_CALLGRAPH"
	.align	4
	.sectionentsize	8
	.align		4
        /*0000*/ 	.word	0x00000000
	.align		4
        /*0004*/ 	.word	0xffffffff
	.align		4
        /*0008*/ 	.word	0x00000000
	.align		4
        /*000c*/ 	.word	0xfffffffe
	.align		4
        /*0010*/ 	.word	0x00000000
	.align		4
        /*0014*/ 	.word	0xfffffffd
	.align		4
        /*0018*/ 	.word	0x00000000
	.align		4
        /*001c*/ 	.word	0xfffffffc


//--------------------- .nv.constant4             --------------------------
	.section	.nv.constant4,"a",@progbits
	.align	8
	.align		8
.nv.constant4:
        /*0000*/ 	.dword	_$_str
	.align		8
        /*0008*/ 	.dword	_$_str_$_2


//--------------------- .text.triton_poi_fused__native_batch_norm_legit_no_training_relu_20 --------------------------
	.section	.text.triton_poi_fused__native_batch_norm_legit_no_training_relu_20,"ax",@progbits
	.align	128
        .global         triton_poi_fused__native_batch_norm_legit_no_training_relu_20
        .type           triton_poi_fused__native_batch_norm_legit_no_training_relu_20,@function
        .size           triton_poi_fused__native_batch_norm_legit_no_training_relu_20,(.L_x_1 - triton_poi_fused__native_batch_norm_legit_no_training_relu_20)
        .other          triton_poi_fused__native_batch_norm_legit_no_training_relu_20,@"STO_CUDA_ENTRY STV_DEFAULT"
triton_poi_fused__native_batch_norm_legit_no_training_relu_20:
.text.triton_poi_fused__native_batch_norm_legit_no_training_relu_20:
[----:B------:R-:W-:Y:S01]  /*0000*/  LDC R1, c[0x0][0x28] ;  /* 0x00000a00ff017b82 */ /* 0x000fe20000000800 */
[----:B------:R-:W1:Y:S07]  /*0010*/  S2R R0, SR_TID.X ;  /* 0x0000000000007919 */ /* 0x000e6e0000002100 */
[----:B------:R-:W2:Y:S01]  /*0020*/  LDC.64 R4, c[0x0][0x220] ;  /* 0x00008800ff047b82 */ /* 0x000ea20000000a00 */
[----:B------:R-:W-:Y:S01]  /*0030*/  ULDC.64 UR4, c[0x0][0x208] ;  /* 0x0000820000047ab9 */ /* 0x000fe20000000a00 */
[----:B------:R-:W3:Y:S06]  /*0040*/  S2R R7, SR_CTAID.X ;  /* 0x0000000000077919 */ /* 0x000eec0000002500 */
[----:B------:R-:W4:Y:S08]  /*0050*/  LDC.64 R12, c[0x0][0x218] ;  /* 0x00008600ff0c7b82 */ /* 0x000f300000000a00 */
[----:B------:R-:W5:Y:S08]  /*0060*/  LDC.64 R22, c[0x0][0x210] ;  /* 0x00008400ff167b82 */ /* 0x000f700000000a00 */
[----:B------:R-:W5:Y:S01]  /*0070*/  LDC.64 R20, c[0x0][0x228] ;  /* 0x00008a00ff147b82 */ /* 0x000f620000000a00 */
[----:B-1----:R-:W-:-:S07]  /*0080*/  SHF.L.U32 R0, R0, 0x2, RZ ;  /* 0x0000000200007819 */ /* 0x002fce00000006ff */
[----:B------:R-:W1:Y:S01]  /*0090*/  LDC.64 R24, c[0x0][0x230] ;  /* 0x00008c00ff187b82 */ /* 0x000e620000000a00 */
[----:B---3--:R-:W-:Y:S02]  /*00a0*/  SHF.R.S32.HI R3, RZ, 0x15, R7 ;  /* 0x00000015ff037819 */ /* 0x008fe40000011407 */
[----:B------:R-:W-:Y:S02]  /*00b0*/  LOP3.LUT R0, R0, 0x1fc, RZ, 0xc0, !PT ;  /* 0x000001fc00007812 */ /* 0x000fe400078ec0ff */
[----:B------:R-:W-:Y:S02]  /*00c0*/  SGXT R3, R3, 0x1 ;  /* 0x000000010303781a */ /* 0x000fe40000000200 */
[----:B------:R-:W-:-:S04]  /*00d0*/  LEA R0, R7, R0, 0xa ;  /* 0x0000000007007211 */ /* 0x000fc800078e50ff */
[----:B------:R-:W-:-:S04]  /*00e0*/  LEA.HI R3, R3, R0, RZ, 0x6 ;  /* 0x0000000003037211 */ /* 0x000fc800078f30ff */
[----:B------:R-:W-:-:S04]  /*00f0*/  LOP3.LUT R3, R3, 0xffffffc0, RZ, 0xc0, !PT ;  /* 0xffffffc003037812 */ /* 0x000fc800078ec0ff */
[----:B------:R-:W-:-:S05]  /*0100*/  IADD3 R3, R0, -R3, RZ ;  /* 0x8000000300037210 */ /* 0x000fca0007ffe0ff */
[----:B--2---:R-:W-:-:S06]  /*0110*/  IMAD.WIDE R4, R3, 0x4, R4 ;  /* 0x0000000403047825 */ /* 0x004fcc00078e0204 */
[----:B------:R-:W2:Y:S01]  /*0120*/  LDG.E.EL.128 R4, desc[UR4][R4.64] ;  /* 0x0000000404047981 */ /* 0x000ea2000c2e1d00 */
[----:B----4-:R-:W-:-:S04]  /*0130*/  IMAD.WIDE R12, R3, 0x4, R12 ;  /* 0x00000004030c7825 */ /* 0x010fc800078e020c */
[----:B-----5:R-:W-:Y:S02]  /*0140*/  IMAD.WIDE R22, R0, 0x4, R22 ;  /* 0x0000000400167825 */ /* 0x020fe400078e0216 */
[----:B------:R-:W3:Y:S02]  /*0150*/  LDG.E.EL.128 R12, desc[UR4][R12.64] ;  /* 0x000000040c0c7981 */ /* 0x000ee4000c2e1d00 */
[C---:B0-----:R-:W-:Y:S02]  /*0160*/  IMAD.WIDE R20, R3.reuse, 0x4, R20 ;  /* 0x0000000403147825 */ /* 0x041fe400078e0214 */
[----:B------:R-:W3:Y:S02]  /*0170*/  LDG.E.128 R16, desc[UR4][R22.64+0x800] ;  /* 0x0008000416107981 */ /* 0x000ee4000c1e1d00 */
[----:B-1----:R-:W-:-:S04]  /*0180*/  IMAD.WIDE R24, R3, 0x4, R24 ;  /* 0x0000000403187825 */ /* 0x002fc800078e0218 */
[----:B--2---:R-:W-:Y:S01]  /*0190*/  FADD R6, R6, 9.9999997473787516356e-06 ;  /* 0x3727c5ac06067421 */ /* 0x004fe20000000000 */
[----:B------:R-:W-:Y:S01]  /*01a0*/  FADD R2, R4, 9.9999997473787516356e-06 ;  /* 0x3727c5ac04027421 */ /* 0x000fe20000000000 */
[----:B------:R-:W-:-:S03]  /*01b0*/  FADD R8, R5, 9.9999997473787516356e-06 ;  /* 0x3727c5ac05087421 */ /* 0x000fc60000000000 */
[----:B------:R-:W0:Y:S08]  /*01c0*/  MUFU.SQRT R26, R2 ;  /* 0x00000002001a7308 */ /* 0x000e300000002000 */
[----:B------:R-:W1:Y:S01]  /*01d0*/  MUFU.SQRT R6, R6 ;  /* 0x0000000600067308 */ /* 0x000e620000002000 */
[----:B0-----:R-:W-:-:S07]  /*01e0*/  FSETP.GT.AND P0, PT, R26, 8.50705917302346158658e+37, PT ;  /* 0x7e8000001a00780b */ /* 0x001fce0003f04000 */
[----:B------:R0:W2:Y:S01]  /*01f0*/  MUFU.SQRT R27, R8 ;  /* 0x00000008001b7308 */ /* 0x0000a20000002000 */
[----:B------:R-:W-:Y:S02]  /*0200*/  FSETP.GEU.AND P3, PT, R26, 1.175494350822287508e-38, PT ;  /* 0x008000001a00780b */ /* 0x000fe40003f6e000 */
[C---:B-1----:R-:W-:Y:S02]  /*0210*/  FSETP.GT.AND P2, PT, R6.reuse, 8.50705917302346158658e+37, PT ;  /* 0x7e8000000600780b */ /* 0x042fe40003f44000 */
[----:B------:R-:W-:Y:S01]  /*0220*/  FSETP.GEU.AND P5, PT, R6, 1.175494350822287508e-38, PT ;  /* 0x008000000600780b */ /* 0x000fe20003fae000 */
[----:B------:R-:W-:Y:S01]  /*0230*/  HFMA2.MMA R2, -RZ, RZ, 1.625, 0 ;  /* 0x3e800000ff027435 */ /* 0x000fe200000001ff */
[----:B0-----:R-:W4:Y:S01]  /*0240*/  LDG.E.128 R8, desc[UR4][R22.64] ;  /* 0x0000000416087981 */ /* 0x001f22000c1e1d00 */
[----:B------:R-:W-:Y:S01]  /*0250*/  @P0 FMUL R26, R26, 0.25 ;  /* 0x3e8000001a1a0820 */ /* 0x000fe20000400000 */
[----:B--2---:R-:W-:-:S05]  /*0260*/  FSETP.GT.AND P1, PT, R27, 8.50705917302346158658e+37, PT ;  /* 0x7e8000001b00780b */ /* 0x004fca0003f24000 */
[----:B------:R-:W-:Y:S01]  /*0270*/  @!P3 FMUL R26, R26, 16777216 ;  /* 0x4b8000001a1ab820 */ /* 0x000fe20000400000 */
[C---:B------:R-:W-:Y:S01]  /*0280*/  FSETP.GEU.AND P4, PT, R27.reuse, 1.175494350822287508e-38, PT ;  /* 0x008000001b00780b */ /* 0x040fe20003f8e000 */
[----:B------:R-:W-:Y:S02]  /*0290*/  @P2 FMUL R6, R6, 0.25 ;  /* 0x3e80000006062820 */ /* 0x000fe40000400000 */
[----:B------:R0:W1:Y:S01]  /*02a0*/  MUFU.RCP R5, R26 ;  /* 0x0000001a00057308 */ /* 0x0000620000001000 */
[----:B------:R-:W2:Y:S01]  /*02b0*/  LDG.E.EL.128 R20, desc[UR4][R20.64] ;  /* 0x0000000414147981 */ /* 0x000ea2000c2e1d00 */
[----:B------:R-:W-:Y:S02]  /*02c0*/  @!P5 FMUL R6, R6, 16777216 ;  /* 0x4b8000000606d820 */ /* 0x000fe40000400000 */
[----:B------:R-:W-:-:S04]  /*02d0*/  @P1 FMUL R27, R27, 0.25 ;  /* 0x3e8000001b1b1820 */ /* 0x000fc80000400000 */
[----:B------:R-:W5:Y:S02]  /*02e0*/  MUFU.RCP R6, R6 ;  /* 0x0000000600067308 */ /* 0x000f640000001000 */
[----:B------:R-:W-:Y:S01]  /*02f0*/  @!P4 FMUL R27, R27, 16777216 ;  /* 0x4b8000001b1bc820 */ /* 0x000fe20000400000 */
[----:B0-----:R-:W-:-:S05]  /*0300*/  FSEL R26, R2, 1, P0 ;  /* 0x3f800000021a7808 */ /* 0x001fca0000000000 */
[----:B------:R0:W-:Y:S01]  /*0310*/  MUFU.RCP R4, R27 ;  /* 0x0000001b00047308 */ /* 0x0001e20000001000 */
[----:B------:R-:W-:Y:S01]  /*0320*/  @!P3 FMUL R26, R26, 16777216 ;  /* 0x4b8000001a1ab820 */ /* 0x000fe20000400000 */
[----:B0-----:R-:W-:-:S03]  /*0330*/  FSEL R27, R2, 1, P2 ;  /* 0x3f800000021b7808 */ /* 0x001fc60001000000 */
[----:B-1----:R-:W-:Y:S02]  /*0340*/  FMUL R3, R5, R26 ;  /* 0x0000001a05037220 */ /* 0x002fe40000400000 */
[----:B------:R-:W-:-:S04]  /*0350*/  @!P5 FMUL R27, R27, 16777216 ;  /* 0x4b8000001b1bd820 */ /* 0x000fc80000400000 */
[----:B-----5:R-:W-:Y:S02]  /*0360*/  FMUL R5, R6, R27 ;  /* 0x0000001b06057220 */ /* 0x020fe40000400000 */
[----:B------:R-:W2:Y:S01]  /*0370*/  LDG.E.EL.128 R24, desc[UR4][R24.64] ;  /* 0x0000000418187981 */ /* 0x000ea2000c2e1d00 */
[----:B------:R-:W-:-:S04]  /*0380*/  FADD R7, R7, 9.9999997473787516356e-06 ;  /* 0x3727c5ac07077421 */ /* 0x000fc80000000000 */
[----:B------:R0:W1:Y:S01]  /*0390*/  MUFU.SQRT R28, R7 ;  /* 0x00000007001c7308 */ /* 0x0000620000002000 */
[----:B------:R-:W-:Y:S01]  /*03a0*/  FSEL R29, R2, 1, P1 ;  /* 0x3f800000021d7808 */ /* 0x000fe20000800000 */
[----:B0-----:R-:W0:Y:S01]  /*03b0*/  LDC.64 R6, c[0x0][0x238] ;  /* 0x00008e00ff067b82 */ /* 0x001e220000000a00 */
[C---:B-1----:R-:W-:Y:S02]  /*03c0*/  FSETP.GT.AND P0, PT, R28.reuse, 8.50705917302346158658e+37, PT ;  /* 0x7e8000001c00780b */ /* 0x042fe40003f04000 */
[----:B------:R-:W-:-:S11]  /*03d0*/  FSETP.GEU.AND P1, PT, R28, 1.175494350822287508e-38, PT ;  /* 0x008000001c00780b */ /* 0x000fd60003f2e000 */
[----:B------:R-:W-:-:S04]  /*03e0*/  @P0 FMUL R28, R28, 0.25 ;  /* 0x3e8000001c1c0820 */ /* 0x000fc80000400000 */
[----:B------:R-:W-:Y:S01]  /*03f0*/  @!P1 FMUL R28, R28, 16777216 ;  /* 0x4b8000001c1c9820 */ /* 0x000fe20000400000 */
[----:B------:R-:W-:-:S05]  /*0400*/  @!P4 FMUL R29, R29, 16777216 ;  /* 0x4b8000001d1dc820 */ /* 0x000fca0000400000 */
[----:B------:R-:W1:Y:S01]  /*0410*/  MUFU.RCP R28, R28 ;  /* 0x0000001c001c7308 */ /* 0x000e620000001000 */
[----:B------:R-:W-:Y:S01]  /*0420*/  FMUL R4, R4, R29 ;  /* 0x0000001d04047220 */ /* 0x000fe20000400000 */
[----:B------:R-:W-:-:S05]  /*0430*/  FSEL R29, R2, 1, P0 ;  /* 0x3f800000021d7808 */ /* 0x000fca0000000000 */
[----:B------:R-:W-:Y:S01]  /*0440*/  @!P1 FMUL R29, R29, 16777216 ;  /* 0x4b8000001d1d9820 */ /* 0x000fe20000400000 */
[----:B---3--:R-:W-:Y:S01]  /*0450*/  FADD R19, R19, -R15 ;  /* 0x8000000f13137221 */ /* 0x008fe20000000000 */
[----:B------:R-:W-:Y:S01]  /*0460*/  FADD R16, R16, -R12 ;  /* 0x8000000c10107221 */ /* 0x000fe20000000000 */
[----:B------:R-:W-:Y:S01]  /*0470*/  FADD R18, R18, -R14 ;  /* 0x8000000e12127221 */ /* 0x000fe20000000000 */
[----:B-1----:R-:W-:Y:S01]  /*0480*/  FMUL R2, R28, R29 ;  /* 0x0000001d1c027220 */ /* 0x002fe20000400000 */
[----:B------:R-:W-:Y:S01]  /*0490*/  FADD R17, R17, -R13 ;  /* 0x8000000d11117221 */ /* 0x000fe20000000000 */
[----:B----4-:R-:W-:Y:S01]  /*04a0*/  FADD R11, R11, -R15 ;  /* 0x8000000f0b0b7221 */ /* 0x010fe20000000000 */
[----:B------:R-:W-:Y:S01]  /*04b0*/  FADD R8, R8, -R12 ;  /* 0x8000000c08087221 */ /* 0x000fe20000000000 */
[----:B------:R-:W-:Y:S02]  /*04c0*/  FADD R12, R10, -R14 ;  /* 0x8000000e0a0c7221 */ /* 0x000fe40000000000 */
[C---:B------:R-:W-:Y:S01]  /*04d0*/  FMUL R10, R2.reuse, R11 ;  /* 0x0000000b020a7220 */ /* 0x040fe20000400000 */
[----:B------:R-:W-:Y:S01]  /*04e0*/  FMUL R2, R2, R19 ;  /* 0x0000001302027220 */ /* 0x000fe20000400000 */
[----:B------:R-:W-:Y:S01]  /*04f0*/  FADD R9, R9, -R13 ;  /* 0x8000000d09097221 */ /* 0x000fe20000000000 */
[C---:B------:R-:W-:Y:S01]  /*0500*/  FMUL R11, R5.reuse, R12 ;  /* 0x0000000c050b7220 */ /* 0x040fe20000400000 */
[----:B------:R-:W-:Y:S01]  /*0510*/  FMUL R5, R5, R18 ;  /* 0x0000001205057220 */ /* 0x000fe20000400000 */
[C---:B------:R-:W-:Y:S01]  /*0520*/  FMUL R15, R3.reuse, R8 ;  /* 0x00000008030f7220 */ /* 0x040fe20000400000 */
[C---:B------:R-:W-:Y:S01]  /*0530*/  FMUL R8, R4.reuse, R17 ;  /* 0x0000001104087220 */ /* 0x040fe20000400000 */
[----:B------:R-:W-:Y:S01]  /*0540*/  FMUL R13, R3, R16 ;  /* 0x00000010030d7220 */ /* 0x000fe20000400000 */
[----:B------:R-:W-:Y:S01]  /*0550*/  FMUL R12, R4, R9 ;  /* 0x00000009040c7220 */ /* 0x000fe20000400000 */
[----:B--2---:R-:W-:Y:S01]  /*0560*/  FFMA R2, R23, R2, R27 ;  /* 0x0000000217027223 */ /* 0x004fe2000000001b */
[----:B------:R-:W-:Y:S01]  /*0570*/  FFMA R5, R22, R5, R26 ;  /* 0x0000000516057223 */ /* 0x000fe2000000001a */
[----:B------:R-:W-:Y:S01]  /*0580*/  FFMA R8, R21, R8, R25 ;  /* 0x0000000815087223 */ /* 0x000fe20000000019 */
[----:B------:R-:W-:Y:S01]  /*0590*/  FFMA R10, R23, R10, R27 ;  /* 0x0000000a170a7223 */ /* 0x000fe2000000001b */
[C-C-:B------:R-:W-:Y:S01]  /*05a0*/  FFMA R3, R20.reuse, R15, R24.reuse ;  /* 0x0000000f14037223 */ /* 0x140fe20000000018 */
[----:B------:R-:W-:Y:S01]  /*05b0*/  FFMA R4, R20, R13, R24 ;  /* 0x0000000d14047223 */ /* 0x000fe20000000018 */
[----:B------:R-:W-:Y:S01]  /*05c0*/  FFMA R9, R21, R12, R25 ;  /* 0x0000000c15097223 */ /* 0x000fe20000000019 */
[----:B------:R-:W-:Y:S01]  /*05d0*/  FFMA R22, R22, R11, R26 ;  /* 0x0000000b16167223 */ /* 0x000fe2000000001a */
[----:B------:R-:W-:Y:S01]  /*05e0*/  FSETP.GEU.AND P6, PT, R2, RZ, PT ;  /* 0x000000ff0200720b */ /* 0x000fe20003fce000 */
[----:B0-----:R-:W-:Y:S01]  /*05f0*/  IMAD.WIDE R12, R0, 0x4, R6 ;  /* 0x00000004000c7825 */ /* 0x001fe200078e0206 */
[----:B------:R-:W-:-:S02]  /*0600*/  FSETP.GEU.AND P5, PT, R5, RZ, PT ;  /* 0x000000ff0500720b */ /* 0x000fc40003fae000 */
[----:B------:R-:W-:Y:S02]  /*0610*/  FSETP.GEU.AND P4, PT, R8, RZ, PT ;  /* 0x000000ff0800720b */ /* 0x000fe40003f8e000 */
[----:B------:R-:W-:Y:S02]  /*0620*/  FSETP.GEU.AND P3, PT, R10, RZ, PT ;  /* 0x000000ff0a00720b */ /* 0x000fe40003f6e000 */
[----:B------:R-:W-:Y:S02]  /*0630*/  SEL R7, R2, RZ, P6 ;  /* 0x000000ff02077207 */ /* 0x000fe40003000000 */
[----:B------:R-:W-:Y:S02]  /*0640*/  FSETP.GEU.AND P0, PT, R4, RZ, PT ;  /* 0x000000ff0400720b */ /* 0x000fe40003f0e000 */
[----:B------:R-:W-:Y:S02]  /*0650*/  FSETP.GEU.AND P2, PT, R22, RZ, PT ;  /* 0x000000ff1600720b */ /* 0x000fe40003f4e000 */
[----:B------:R-:W-:-:S02]  /*0660*/  FSETP.GEU.AND P1, PT, R9, RZ, PT ;  /* 0x000000ff0900720b */ /* 0x000fc40003f2e000 */
[----:B------:R-:W-:Y:S02]  /*0670*/  FSETP.GEU.AND P6, PT, R3, RZ, PT ;  /* 0x000000ff0300720b */ /* 0x000fe40003fce000 */
[----:B------:R-:W-:Y:S02]  /*0680*/  SEL R6, R5, RZ, P5 ;  /* 0x000000ff05067207 */ /* 0x000fe40002800000 */
[----:B------:R-:W-:Y:S02]  /*0690*/  SEL R5, R8, RZ, P4 ;  /* 0x000000ff08057207 */ /* 0x000fe40002000000 */
[----:B------:R-:W-:Y:S02]  /*06a0*/  SEL R11, R10, RZ, P3 ;  /* 0x000000ff0a0b7207 */ /* 0x000fe40001800000 */
[----:B------:R-:W-:Y:S02]  /*06b0*/  SEL R10, R22, RZ, P2 ;  /* 0x000000ff160a7207 */ /* 0x000fe40001000000 */
[----:B------:R-:W-:-:S02]  /*06c0*/  SEL R9, R9, RZ, P1 ;  /* 0x000000ff09097207 */ /* 0x000fc40000800000 */
[----:B------:R-:W-:Y:S02]  /*06d0*/  SEL R8, R3, RZ, P6 ;  /* 0x000000ff03087207 */ /* 0x000fe40003000000 */
[----:B------:R-:W-:-:S03]  /*06e0*/  SEL R4, R4, RZ, P0 ;  /* 0x000000ff04047207 */ /* 0x000fc60000000000 */
[----:B------:R-:W-:Y:S04]  /*06f0*/  STG.E.128 desc[UR4][R12.64], R8 ;  /* 0x000000080c007986 */ /* 0x000fe8000c101d04 */
[----:B------:R-:W-:Y:S01]  /*0700*/  STG.E.128 desc[UR4][R12.64+0x800], R4 ;  /* 0x000800040c007986 */ /* 0x000fe2000c101d04 */
[----:B------:R-:W-:Y:S05]  /*0710*/  EXIT ;  /* 0x000000000000794d */ /* 0x000fea0003800000 */
.L_x_0:
[----:B------:R-:W-:-:S00]  /*0720*/  BRA `(.L_x_0) ;  /* 0xfffffffc00fc7947 */ /* 0x000fc0000383ffff */
[----:B------:R-:W-:-:S00]  /*0730*/  NOP ;  /* 0x0000000000007918 */ /* 0x000fc00000000000 */
        /* <DEDUP_REMOVED lines=12> */
.L_x_1:


//--------------------- .nv.global.init           --------------------------
	.section	.nv.global.init,"aw",@progbits
.nv.global.init:
	.type		_$_str,@object
	.size		_$_str,(_$_str_$_2 - _$_str)
_$_str:
        /*0000*/ 	.byte	0x5f, 0x5f, 0x43, 0x55, 0x44, 0x41, 0x5f, 0x46, 0x54, 0x5a, 0x00
	.type		_$_str_$_2,@object
	.size		_$_str_$_2,(.L_1 - _$_str_$_2)
_$_str_$_2:
        /*000b*/ 	.byte	0x5f, 0x5f, 0x43, 0x55, 0x44, 0x41, 0x5f, 0x50, 0x52, 0x45, 0x43, 0x5f, 0x53, 0x51, 0x52, 0x54
        /*001b*/ 	.byte	0x00
.L_1:


//--------------------- .nv.constant0.triton_poi_fused__native_batch_norm_legit_no_training_relu_20 --------------------------
	.section	.nv.constant0.triton_poi_fused__native_batch_norm_legit_no_training_relu_20,"a",@progbits
	.sectionflags	@""
	.align	4
.nv.constant0.triton_poi_fused__native_batch_norm_legit_no_training_relu_20:
	.zero		580
